//
// Generated by NVIDIA NVVM Compiler
//
// Compiler Build ID: CL-36424714
// Cuda compilation tools, release 13.0, V13.0.88
// Based on NVVM 20.0.0
//

.version 9.0
.target sm_100
.address_size 64

	// .globl	_Z12scale_kernelILi4EEvPKfPfS1_S1_fii

.visible .entry _Z12scale_kernelILi4EEvPKfPfS1_S1_fii(
	.param .u64 .ptr .align 1 _Z12scale_kernelILi4EEvPKfPfS1_S1_fii_param_0,
	.param .u64 .ptr .align 1 _Z12scale_kernelILi4EEvPKfPfS1_S1_fii_param_1,
	.param .u64 .ptr .align 1 _Z12scale_kernelILi4EEvPKfPfS1_S1_fii_param_2,
	.param .u64 .ptr .align 1 _Z12scale_kernelILi4EEvPKfPfS1_S1_fii_param_3,
	.param .f32 _Z12scale_kernelILi4EEvPKfPfS1_S1_fii_param_4,
	.param .u32 _Z12scale_kernelILi4EEvPKfPfS1_S1_fii_param_5,
	.param .u32 _Z12scale_kernelILi4EEvPKfPfS1_S1_fii_param_6
)
.maxntid 256
.minnctapersm 4
{
	.reg .pred 	%p<21>;
	.reg .b32 	%r<17>;
	.reg .b32 	%f<82>;
	.reg .b64 	%rd<36>;

	ld.param.u64 	%rd8, [_Z12scale_kernelILi4EEvPKfPfS1_S1_fii_param_0];
	ld.param.u64 	%rd9, [_Z12scale_kernelILi4EEvPKfPfS1_S1_fii_param_1];
	ld.param.u64 	%rd10, [_Z12scale_kernelILi4EEvPKfPfS1_S1_fii_param_2];
	ld.param.u64 	%rd11, [_Z12scale_kernelILi4EEvPKfPfS1_S1_fii_param_3];
	ld.param.f32 	%f33, [_Z12scale_kernelILi4EEvPKfPfS1_S1_fii_param_4];
	ld.param.u32 	%r11, [_Z12scale_kernelILi4EEvPKfPfS1_S1_fii_param_5];
	ld.param.u32 	%r12, [_Z12scale_kernelILi4EEvPKfPfS1_S1_fii_param_6];
	mov.u32 	%r13, %ctaid.x;
	mov.u32 	%r14, %ntid.x;
	mov.u32 	%r15, %tid.x;
	mad.lo.s32 	%r1, %r13, %r14, %r15;
	mov.u32 	%r16, %nctaid.x;
	mul.lo.s32 	%r2, %r16, %r14;
	add.s32 	%r3, %r12, -1;
	setp.ge.s32 	%p1, %r1, %r11;
	@%p1 bra 	$L__BB0_5;
	setp.eq.s64 	%p2, %rd10, 0;
	and.b32  	%r4, %r1, %r3;
	mov.f32 	%f67, 0f3F800000;
	@%p2 bra 	$L__BB0_3;
	mul.wide.s32 	%rd13, %r4, 4;
	add.s64 	%rd12, %rd10, %rd13;
	// begin inline asm
	ld.global.nc.f32 %f67, [%rd12];
	// end inline asm
$L__BB0_3:
	setp.eq.s64 	%p3, %rd11, 0;
	mov.f32 	%f68, 0f00000000;
	@%p3 bra 	$L__BB0_5;
	mul.wide.s32 	%rd15, %r4, 4;
	add.s64 	%rd14, %rd11, %rd15;
	// begin inline asm
	ld.global.nc.f32 %f68, [%rd14];
	// end inline asm
$L__BB0_5:
	add.s32 	%r5, %r2, %r1;
	setp.ge.s32 	%p4, %r5, %r11;
	@%p4 bra 	$L__BB0_10;
	setp.eq.s64 	%p5, %rd10, 0;
	and.b32  	%r6, %r5, %r3;
	mov.f32 	%f70, 0f3F800000;
	@%p5 bra 	$L__BB0_8;
	mul.wide.s32 	%rd17, %r6, 4;
	add.s64 	%rd16, %rd10, %rd17;
	// begin inline asm
	ld.global.nc.f32 %f70, [%rd16];
	// end inline asm
$L__BB0_8:
	setp.eq.s64 	%p6, %rd11, 0;
	mov.f32 	%f71, 0f00000000;
	@%p6 bra 	$L__BB0_10;
	mul.wide.s32 	%rd19, %r6, 4;
	add.s64 	%rd18, %rd11, %rd19;
	// begin inline asm
	ld.global.nc.f32 %f71, [%rd18];
	// end inline asm
$L__BB0_10:
	add.s32 	%r7, %r5, %r2;
	setp.ge.s32 	%p7, %r7, %r11;
	@%p7 bra 	$L__BB0_15;
	setp.eq.s64 	%p8, %rd10, 0;
	and.b32  	%r8, %r7, %r3;
	mov.f32 	%f73, 0f3F800000;
	@%p8 bra 	$L__BB0_13;
	mul.wide.s32 	%rd21, %r8, 4;
	add.s64 	%rd20, %rd10, %rd21;
	// begin inline asm
	ld.global.nc.f32 %f73, [%rd20];
	// end inline asm
$L__BB0_13:
	setp.eq.s64 	%p9, %rd11, 0;
	mov.f32 	%f74, 0f00000000;
	@%p9 bra 	$L__BB0_15;
	mul.wide.s32 	%rd23, %r8, 4;
	add.s64 	%rd22, %rd11, %rd23;
	// begin inline asm
	ld.global.nc.f32 %f74, [%rd22];
	// end inline asm
$L__BB0_15:
	add.s32 	%r9, %r7, %r2;
	setp.ge.s32 	%p10, %r9, %r11;
	@%p10 bra 	$L__BB0_20;
	setp.eq.s64 	%p11, %rd10, 0;
	and.b32  	%r10, %r9, %r3;
	mov.f32 	%f76, 0f3F800000;
	@%p11 bra 	$L__BB0_18;
	mul.wide.s32 	%rd25, %r10, 4;
	add.s64 	%rd24, %rd10, %rd25;
	// begin inline asm
	ld.global.nc.f32 %f76, [%rd24];
	// end inline asm
$L__BB0_18:
	setp.eq.s64 	%p12, %rd11, 0;
	mov.f32 	%f77, 0f00000000;
	@%p12 bra 	$L__BB0_20;
	mul.wide.s32 	%rd27, %r10, 4;
	add.s64 	%rd26, %rd11, %rd27;
	// begin inline asm
	ld.global.nc.f32 %f77, [%rd26];
	// end inline asm
$L__BB0_20:
	setp.ge.s32 	%p13, %r1, %r11;
	@%p13 bra 	$L__BB0_33;
	setp.eq.f32 	%p14, %f33, 0f3F800000;
	mul.wide.s32 	%rd29, %r1, 4;
	add.s64 	%rd28, %rd8, %rd29;
	// begin inline asm
	ld.global.nc.f32 %f54, [%rd28];
	// end inline asm
	fma.rn.f32 	%f78, %f54, %f67, %f68;
	@%p14 bra 	$L__BB0_23;
	lg2.approx.f32 	%f55, %f78;
	mul.f32 	%f56, %f33, %f55;
	ex2.approx.f32 	%f78, %f56;
$L__BB0_23:
	setp.ge.s32 	%p15, %r5, %r11;
	cvta.to.global.u64 	%rd30, %rd9;
	add.s64 	%rd2, %rd30, %rd29;
	st.global.f32 	[%rd2], %f78;
	@%p15 bra 	$L__BB0_33;
	setp.eq.f32 	%p16, %f33, 0f3F800000;
	mul.wide.s32 	%rd3, %r2, 4;
	add.s64 	%rd32, %rd28, %rd3;
	// begin inline asm
	ld.global.nc.f32 %f57, [%rd32];
	// end inline asm
	fma.rn.f32 	%f79, %f57, %f70, %f71;
	@%p16 bra 	$L__BB0_26;
	lg2.approx.f32 	%f58, %f79;
	mul.f32 	%f59, %f33, %f58;
	ex2.approx.f32 	%f79, %f59;
$L__BB0_26:
	setp.ge.s32 	%p17, %r7, %r11;
	add.s64 	%rd5, %rd2, %rd3;
	st.global.f32 	[%rd5], %f79;
	@%p17 bra 	$L__BB0_33;
	setp.eq.f32 	%p18, %f33, 0f3F800000;
	add.s64 	%rd33, %rd32, %rd3;
	// begin inline asm
	ld.global.nc.f32 %f60, [%rd33];
	// end inline asm
	fma.rn.f32 	%f80, %f60, %f73, %f74;
	@%p18 bra 	$L__BB0_29;
	lg2.approx.f32 	%f61, %f80;
	mul.f32 	%f62, %f33, %f61;
	ex2.approx.f32 	%f80, %f62;
$L__BB0_29:
	setp.ge.s32 	%p19, %r9, %r11;
	add.s64 	%rd7, %rd5, %rd3;
	st.global.f32 	[%rd7], %f80;
	@%p19 bra 	$L__BB0_33;
	setp.eq.f32 	%p20, %f33, 0f3F800000;
	add.s64 	%rd34, %rd33, %rd3;
	// begin inline asm
	ld.global.nc.f32 %f63, [%rd34];
	// end inline asm
	fma.rn.f32 	%f81, %f63, %f76, %f77;
	@%p20 bra 	$L__BB0_32;
	lg2.approx.f32 	%f64, %f81;
	mul.f32 	%f65, %f33, %f64;
	ex2.approx.f32 	%f81, %f65;
$L__BB0_32:
	add.s64 	%rd35, %rd7, %rd3;
	st.global.f32 	[%rd35], %f81;
$L__BB0_33:
	ret;

}


// ===== COMPILED SASS (sm_100) =====

	.target	sm_100

	.elftype	@"ET_EXEC"


//--------------------- .note.nv.tkinfo           --------------------------
	.section	.note.nv.tkinfo,"",@"SHT_NOTE"
	.sectionflags	@"SHF_NOTE_NV_TKINFO"
	.tkinfo
        /*0018*/ 	.word	0x00000002
        /*0030*/ 	.string	""
        /*0030*/ 	.string	"ptxas"
        /*0030*/ 	.string	"Cuda compilation tools, release 13.0, V13.0.88"
        /*0030*/ 	.string	"Build cuda_13.0.r13.0/compiler.36424714_0"
        /*0030*/ 	.string	"-arch sm_100 -m 64 "



//--------------------- .note.nv.cuinfo           --------------------------
	.section	.note.nv.cuinfo,"",@"SHT_NOTE"
	.sectionflags	@"SHF_NOTE_NV_CUINFO"
        /*0018*/ 	.short	0x0002
        /*001a*/ 	.short	0x0064
        /*001c*/ 	.short	0x0082
	.zero		2


//--------------------- .nv.info                  --------------------------
	.section	.nv.info,"",@"SHT_CUDA_INFO"
	.align	4


	//----- nvinfo : EIATTR_REGCOUNT
	.align		4
        /*0000*/ 	.byte	0x04, 0x2f
        /*0002*/ 	.short	(.L_1 - .L_0)
	.align		4
.L_0:
        /*0004*/ 	.word	index@(_Z12scale_kernelILi4EEvPKfPfS1_S1_fii)
        /*0008*/ 	.word	0x00000014


	//----- nvinfo : EIATTR_FRAME_SIZE
	.align		4
.L_1:
        /*000c*/ 	.byte	0x04, 0x11
        /*000e*/ 	.short	(.L_3 - .L_2)
	.align		4
.L_2:
        /*0010*/ 	.word	index@(_Z12scale_kernelILi4EEvPKfPfS1_S1_fii)
        /*0014*/ 	.word	0x00000000


	//----- nvinfo : EIATTR_MIN_STACK_SIZE
	.align		4
.L_3:
        /*0018*/ 	.byte	0x04, 0x12
        /*001a*/ 	.short	(.L_5 - .L_4)
	.align		4
.L_4:
        /*001c*/ 	.word	index@(_Z12scale_kernelILi4EEvPKfPfS1_S1_fii)
        /*0020*/ 	.word	0x00000000
.L_5:


//--------------------- .nv.compat                --------------------------
	.section	.nv.compat,"",@"SHT_CUDA_COMPAT_INFO"
	.align	4
        /*0000*/ 	.byte	0x02, 0x09, 0x00, 0x00, 0x02, 0x02, 0x01, 0x00, 0x02, 0x05, 0x05, 0x00, 0x03, 0x07, 0x01, 0x01
        /*0010*/ 	.byte	0x02, 0x03, 0x00, 0x00, 0x02, 0x06, 0x01, 0x00, 0x04, 0x0b, 0x08, 0x00, 0x01, 0x00, 0x00, 0x00
        /*0020*/ 	.byte	0x00, 0x00, 0x00, 0x00


//--------------------- .nv.info._Z12scale_kernelILi4EEvPKfPfS1_S1_fii --------------------------
	.section	.nv.info._Z12scale_kernelILi4EEvPKfPfS1_S1_fii,"",@"SHT_CUDA_INFO"
	.sectionflags	@""
	.align	4


	//----- nvinfo : EIATTR_CUDA_API_VERSION
	.align		4
        /*0000*/ 	.byte	0x04, 0x37
        /*0002*/ 	.short	(.L_7 - .L_6)
.L_6:
        /*0004*/ 	.word	0x00000082


	//----- nvinfo : EIATTR_KPARAM_INFO
	.align		4
.L_7:
        /*0008*/ 	.byte	0x04, 0x17
        /*000a*/ 	.short	(.L_9 - .L_8)
.L_8:
        /*000c*/ 	.word	0x00000000
        /*0010*/ 	.short	0x0006
        /*0012*/ 	.short	0x0028
        /*0014*/ 	.byte	0x00, 0xf0, 0x11, 0x00


	//----- nvinfo : EIATTR_KPARAM_INFO
	.align		4
.L_9:
        /*0018*/ 	.byte	0x04, 0x17
        /*001a*/ 	.short	(.L_11 - .L_10)
.L_10:
        /*001c*/ 	.word	0x00000000
        /*0020*/ 	.short	0x0005
        /*0022*/ 	.short	0x0024
        /*0024*/ 	.byte	0x00, 0xf0, 0x11, 0x00


	//----- nvinfo : EIATTR_KPARAM_INFO
	.align		4
.L_11:
        /*0028*/ 	.byte	0x04, 0x17
        /*002a*/ 	.short	(.L_13 - .L_12)
.L_12:
        /*002c*/ 	.word	0x00000000
        /*0030*/ 	.short	0x0004
        /*0032*/ 	.short	0x0020
        /*0034*/ 	.byte	0x00, 0xf0, 0x11, 0x00


	//----- nvinfo : EIATTR_KPARAM_INFO
	.align		4
.L_13:
        /*0038*/ 	.byte	0x04, 0x17
        /*003a*/ 	.short	(.L_15 - .L_14)
.L_14:
        /*003c*/ 	.word	0x00000000
        /*0040*/ 	.short	0x0003
        /*0042*/ 	.short	0x0018
        /*0044*/ 	.byte	0x00, 0xf5, 0x21, 0x00


	//----- nvinfo : EIATTR_KPARAM_INFO
	.align		4
.L_15:
        /*0048*/ 	.byte	0x04, 0x17
        /*004a*/ 	.short	(.L_17 - .L_16)
.L_16:
        /*004c*/ 	.word	0x00000000
        /*0050*/ 	.short	0x0002
        /*0052*/ 	.short	0x0010
        /*0054*/ 	.byte	0x00, 0xf5, 0x21, 0x00


	//----- nvinfo : EIATTR_KPARAM_INFO
	.align		4
.L_17:
        /*0058*/ 	.byte	0x04, 0x17
        /*005a*/ 	.short	(.L_19 - .L_18)
.L_18:
        /*005c*/ 	.word	0x00000000
        /*0060*/ 	.short	0x0001
        /*0062*/ 	.short	0x0008
        /*0064*/ 	.byte	0x00, 0xf5, 0x21, 0x00


	//----- nvinfo : EIATTR_KPARAM_INFO
	.align		4
.L_19:
        /*0068*/ 	.byte	0x04, 0x17
        /*006a*/ 	.short	(.L_21 - .L_20)
.L_20:
        /*006c*/ 	.word	0x00000000
        /*0070*/ 	.short	0x0000
        /*0072*/ 	.short	0x0000
        /*0074*/ 	.byte	0x00, 0xf5, 0x21, 0x00


	//----- nvinfo : EIATTR_SPARSE_MMA_MASK
	.align		4
.L_21:
        /*0078*/ 	.byte	0x03, 0x50
        /*007a*/ 	.short	0x0000


	//----- nvinfo : EIATTR_MAXREG_COUNT
	.align		4
        /*007c*/ 	.byte	0x03, 0x1b
        /*007e*/ 	.short	0x0040


	//----- nvinfo : EIATTR_MERCURY_ISA_VERSION
	.align		4
        /*0080*/ 	.byte	0x03, 0x5f
        /*0082*/ 	.short	0x0101


	//----- nvinfo : EIATTR_VRC_CTA_INIT_COUNT
	.align		4
        /*0084*/ 	.byte	0x02, 0x4a
	.zero		1
	.zero		1


	//----- nvinfo : EIATTR_EXIT_INSTR_OFFSETS
	.align		4
        /*0088*/ 	.byte	0x04, 0x1c
        /*008a*/ 	.short	(.L_23 - .L_22)


	//   ....[0]....
.L_22:
        /*008c*/ 	.word	0x000005a0


	//   ....[1]....
        /*0090*/ 	.word	0x000006e0


	//   ....[2]....
        /*0094*/ 	.word	0x000007e0


	//   ....[3]....
        /*0098*/ 	.word	0x000008e0


	//   ....[4]....
        /*009c*/ 	.word	0x000009e0


	//----- nvinfo : EIATTR_MAX_THREADS
	.align		4
.L_23:
        /*00a0*/ 	.byte	0x04, 0x05
        /*00a2*/ 	.short	(.L_25 - .L_24)
.L_24:
        /*00a4*/ 	.word	0x00000100
        /*00a8*/ 	.word	0x00000001
        /*00ac*/ 	.word	0x00000001


	//----- nvinfo : EIATTR_CRS_STACK_SIZE
	.align		4
.L_25:
        /*00b0*/ 	.byte	0x04, 0x1e
        /*00b2*/ 	.short	(.L_27 - .L_26)
.L_26:
        /*00b4*/ 	.word	0x00000000


	//----- nvinfo : EIATTR_CBANK_PARAM_SIZE
	.align		4
.L_27:
        /*00b8*/ 	.byte	0x03, 0x19
        /*00ba*/ 	.short	0x002c


	//----- nvinfo : EIATTR_PARAM_CBANK
	.align		4
        /*00bc*/ 	.byte	0x04, 0x0a
        /*00be*/ 	.short	(.L_29 - .L_28)
	.align		4
.L_28:
        /*00c0*/ 	.word	index@(.nv.constant0._Z12scale_kernelILi4EEvPKfPfS1_S1_fii)
        /*00c4*/ 	.short	0x0380
        /*00c6*/ 	.short	0x002c


	//----- nvinfo : EIATTR_SW_WAR
	.align		4
.L_29:
        /*00c8*/ 	.byte	0x04, 0x36
        /*00ca*/ 	.short	(.L_31 - .L_30)
.L_30:
        /*00cc*/ 	.word	0x00000008
.L_31:


//--------------------- .nv.callgraph             --------------------------
	.section	.nv.callgraph,"",@"SHT_CUDA_CALLGRAPH"
	.align	4
	.sectionentsize	8
	.align		4
        /*0000*/ 	.word	0x00000000
	.align		4
        /*0004*/ 	.word	0xffffffff
	.align		4
        /*0008*/ 	.word	0x00000000
	.align		4
        /*000c*/ 	.word	0xfffffffe
	.align		4
        /*0010*/ 	.word	0x00000000
	.align		4
        /*0014*/ 	.word	0xfffffffd
	.align		4
        /*0018*/ 	.word	0x00000000
	.align		4
        /*001c*/ 	.word	0xfffffffc


//--------------------- .text._Z12scale_kernelILi4EEvPKfPfS1_S1_fii --------------------------
	.section	.text._Z12scale_kernelILi4EEvPKfPfS1_S1_fii,"ax",@progbits
	.align	128
        .global         _Z12scale_kernelILi4EEvPKfPfS1_S1_fii
        .type           _Z12scale_kernelILi4EEvPKfPfS1_S1_fii,@function
        .size           _Z12scale_kernelILi4EEvPKfPfS1_S1_fii,(.L_x_13 - _Z12scale_kernelILi4EEvPKfPfS1_S1_fii)
        .other          _Z12scale_kernelILi4EEvPKfPfS1_S1_fii,@"STO_CUDA_ENTRY STV_DEFAULT"
_Z12scale_kernelILi4EEvPKfPfS1_S1_fii:
.text._Z12scale_kernelILi4EEvPKfPfS1_S1_fii:
[----:B------:R-:W-:Y:S01]  /*0000*/  LDC R1, c[0x0][0x37c] ;  /* 0x0000df00ff017b82 */ /* 0x000fe20000000800 */
[----:B------:R-:W0:Y:S07]  /*0010*/  S2R R7, SR_TID.X ;  /* 0x0000000000077919 */ /* 0x000e2e0000002100 */
[----:B------:R-:W0:Y:S01]  /*0020*/  S2UR UR4, SR_CTAID.X ;  /* 0x00000000000479c3 */ /* 0x000e220000002500 */
[----:B------:R-:W1:Y:S01]  /*0030*/  LDCU UR8, c[0x0][0x3a4] ;  /* 0x00007480ff0877ac */ /* 0x000e620008000800 */
[----:B------:R-:W-:Y:S01]  /*0040*/  BSSY.RECONVERGENT B0, `(.L_x_0) ;  /* 0x000001f000007945 */ /* 0x000fe20003800200 */
[----:B------:R-:W2:Y:S05]  /*0050*/  LDCU.64 UR6, c[0x0][0x358] ;  /* 0x00006b00ff0677ac */ /* 0x000eaa0008000a00 */
[----:B------:R-:W0:Y:S01]  /*0060*/  LDC R0, c[0x0][0x360] ;  /* 0x0000d800ff007b82 */ /* 0x000e220000000800 */
[----:B------:R-:W3:Y:S01]  /*0070*/  LDCU UR5, c[0x0][0x370] ;  /* 0x00006e00ff0577ac */ /* 0x000ee20008000800 */
[C---:B0-----:R-:W-:Y:S01]  /*0080*/  IMAD R7, R0.reuse, UR4, R7 ;  /* 0x0000000400077c24 */ /* 0x041fe2000f8e0207 */
[----:B------:R-:W0:Y:S01]  /*0090*/  LDCU UR4, c[0x0][0x3a8] ;  /* 0x00007500ff0477ac */ /* 0x000e220008000800 */
[----:B---3--:R-:W-:-:S03]  /*00a0*/  IMAD R0, R0, UR5, RZ ;  /* 0x0000000500007c24 */ /* 0x008fc6000f8e02ff */
[C---:B-1----:R-:W-:Y:S02]  /*00b0*/  ISETP.GE.AND P2, PT, R7.reuse, UR8, PT ;  /* 0x0000000807007c0c */ /* 0x042fe4000bf46270 */
[----:B------:R-:W-:-:S04]  /*00c0*/  IADD3 R15, PT, PT, R7, R0, RZ ;  /* 0x00000000070f7210 */ /* 0x000fc80007ffe0ff */
[C---:B------:R-:W-:Y:S02]  /*00d0*/  IADD3 R9, PT, PT, R0.reuse, R15, RZ ;  /* 0x0000000f00097210 */ /* 0x040fe40007ffe0ff */
[----:B------:R-:W-:Y:S02]  /*00e0*/  ISETP.GE.AND P3, PT, R15, UR8, PT ;  /* 0x000000080f007c0c */ /* 0x000fe4000bf66270 */
[----:B------:R-:W-:Y:S02]  /*00f0*/  IADD3 R8, PT, PT, R0, R9, RZ ;  /* 0x0000000900087210 */ /* 0x000fe40007ffe0ff */
[----:B------:R-:W-:Y:S01]  /*0100*/  ISETP.GE.AND P4, PT, R9, UR8, PT ;  /* 0x0000000809007c0c */ /* 0x000fe2000bf86270 */
[----:B0-----:R-:W-:Y:S01]  /*0110*/  UIADD3 UR4, UPT, UPT, UR4, -0x1, URZ ;  /* 0xffffffff04047890 */ /* 0x001fe2000fffe0ff */
[----:B------:R-:W-:Y:S01]  /*0120*/  ISETP.GE.AND P5, PT, R8, UR8, PT ;  /* 0x0000000808007c0c */ /* 0x000fe2000bfa6270 */
[----:B--2---:R-:W-:-:S12]  /*0130*/  @P2 BRA `(.L_x_1) ;  /* 0x00000000003c2947 */ /* 0x004fd80003800000 */
[----:B------:R-:W0:Y:S01]  /*0140*/  LDCU.64 UR10, c[0x0][0x390] ;  /* 0x00007200ff0a77ac */ /* 0x000e220008000a00 */
[----:B------:R-:W-:Y:S01]  /*0150*/  LOP3.LUT R3, R7, UR4, RZ, 0xc0, !PT ;  /* 0x0000000407037c12 */ /* 0x000fe2000f8ec0ff */
[----:B------:R-:W-:Y:S01]  /*0160*/  HFMA2 R2, -RZ, RZ, 1.875, 0 ;  /* 0x3f800000ff027431 */ /* 0x000fe200000001ff */
[----:B------:R-:W1:Y:S01]  /*0170*/  LDCU.64 UR12, c[0x0][0x398] ;  /* 0x00007300ff0c77ac */ /* 0x000e620008000a00 */
[----:B0-----:R-:W-:Y:S02]  /*0180*/  ISETP.NE.U32.AND P0, PT, RZ, UR10, PT ;  /* 0x0000000aff007c0c */ /* 0x001fe4000bf05070 */
[----:B-1----:R-:W-:Y:S02]  /*0190*/  ISETP.NE.U32.AND P1, PT, RZ, UR12, PT ;  /* 0x0000000cff007c0c */ /* 0x002fe4000bf25070 */
[----:B------:R-:W-:Y:S02]  /*01a0*/  ISETP.NE.AND.EX P0, PT, RZ, UR11, PT, P0 ;  /* 0x0000000bff007c0c */ /* 0x000fe4000bf05300 */
[----:B------:R-:W-:-:S11]  /*01b0*/  ISETP.NE.AND.EX P1, PT, RZ, UR13, PT, P1 ;  /* 0x0000000dff007c0c */ /* 0x000fd6000bf25310 */
[----:B------:R-:W0:Y:S08]  /*01c0*/  @P0 LDC.64 R4, c[0x0][0x390] ;  /* 0x0000e400ff040b82 */ /* 0x000e300000000a00 */
[----:B------:R-:W1:Y:S01]  /*01d0*/  @P1 LDC.64 R10, c[0x0][0x398] ;  /* 0x0000e600ff0a1b82 */ /* 0x000e620000000a00 */
[----:B0-----:R-:W-:-:S05]  /*01e0*/  @P0 IMAD.WIDE R4, R3, 0x4, R4 ;  /* 0x0000000403040825 */ /* 0x001fca00078e0204 */
[----:B------:R0:W5:Y:S01]  /*01f0*/  @P0 LDG.E.CONSTANT R2, desc[UR6][R4.64] ;  /* 0x0000000604020981 */ /* 0x000162000c1e9900 */
[----:B-1----:R-:W-:Y:S01]  /*0200*/  @P1 IMAD.WIDE R10, R3, 0x4, R10 ;  /* 0x00000004030a1825 */ /* 0x002fe200078e020a */
[----:B------:R-:W-:-:S06]  /*0210*/  MOV R3, RZ ;  /* 0x000000ff00037202 */ /* 0x000fcc0000000f00 */
[----:B------:R0:W5:Y:S02]  /*0220*/  @P1 LDG.E.CONSTANT R3, desc[UR6][R10.64] ;  /* 0x000000060a031981 */ /* 0x000164000c1e9900 */
.L_x_1:
[----:B------:R-:W-:Y:S05]  /*0230*/  BSYNC.RECONVERGENT B0 ;  /* 0x0000000000007941 */ /* 0x000fea0003800200 */
.L_x_0:
[----:B------:R-:W-:Y:S04]  /*0240*/  BSSY.RECONVERGENT B0, `(.L_x_2) ;  /* 0x0000011000007945 */ /* 0x000fe80003800200 */
[----:B------:R-:W-:Y:S05]  /*0250*/  @P3 BRA `(.L_x_3) ;  /* 0x00000000003c3947 */ /* 0x000fea0003800000 */
[----:B------:R-:W1:Y:S01]  /*0260*/  LDCU.64 UR10, c[0x0][0x390] ;  /* 0x00007200ff0a77ac */ /* 0x000e620008000a00 */
[----:B------:R-:W-:Y:S01]  /*0270*/  LOP3.LUT R15, R15, UR4, RZ, 0xc0, !PT ;  /* 0x000000040f0f7c12 */ /* 0x000fe2000f8ec0ff */
[----:B0-----:R-:W-:Y:S01]  /*0280*/  HFMA2 R4, -RZ, RZ, 1.875, 0 ;  /* 0x3f800000ff047431 */ /* 0x001fe200000001ff */
[----:B------:R-:W-:Y:S01]  /*0290*/  MOV R5, RZ ;  /* 0x000000ff00057202 */ /* 0x000fe20000000f00 */
[----:B------:R-:W0:Y:S01]  /*02a0*/  LDCU.64 UR12, c[0x0][0x398] ;  /* 0x00007300ff0c77ac */ /* 0x000e220008000a00 */
[----:B-1----:R-:W-:Y:S02]  /*02b0*/  ISETP.NE.U32.AND P1, PT, RZ, UR10, PT ;  /* 0x0000000aff007c0c */ /* 0x002fe4000bf25070 */
[----:B0-----:R-:W-:Y:S02]  /*02c0*/  ISETP.NE.U32.AND P0, PT, RZ, UR12, PT ;  /* 0x0000000cff007c0c */ /* 0x001fe4000bf05070 */
[----:B------:R-:W-:Y:S02]  /*02d0*/  ISETP.NE.AND.EX P1, PT, RZ, UR11, PT, P1 ;  /* 0x0000000bff007c0c */ /* 0x000fe4000bf25310 */
[----:B------:R-:W-:-:S11]  /*02e0*/  ISETP.NE.AND.EX P0, PT, RZ, UR13, PT, P0 ;  /* 0x0000000dff007c0c */ /* 0x000fd6000bf05300 */
[----:B------:R-:W0:Y:S08]  /*02f0*/  @P1 LDC.64 R10, c[0x0][0x390] ;  /* 0x0000e400ff0a1b82 */ /* 0x000e300000000a00 */
[----:B------:R-:W1:Y:S01]  /*0300*/  @P0 LDC.64 R12, c[0x0][0x398] ;  /* 0x0000e600ff0c0b82 */ /* 0x000e620000000a00 */
[----:B0-----:R-:W-:-:S05]  /*0310*/  @P1 IMAD.WIDE R10, R15, 0x4, R10 ;  /* 0x000000040f0a1825 */ /* 0x001fca00078e020a */
[----:B------:R2:W5:Y:S01]  /*0320*/  @P1 LDG.E.CONSTANT R4, desc[UR6][R10.64] ;  /* 0x000000060a041981 */ /* 0x000562000c1e9900 */
[----:B-1----:R-:W-:-:S05]  /*0330*/  @P0 IMAD.WIDE R12, R15, 0x4, R12 ;  /* 0x000000040f0c0825 */ /* 0x002fca00078e020c */
[----:B------:R2:W5:Y:S02]  /*0340*/  @P0 LDG.E.CONSTANT R5, desc[UR6][R12.64] ;  /* 0x000000060c050981 */ /* 0x000564000c1e9900 */
.L_x_3:
[----:B------:R-:W-:Y:S05]  /*0350*/  BSYNC.RECONVERGENT B0 ;  /* 0x0000000000007941 */ /* 0x000fea0003800200 */
.L_x_2:
[----:B------:R-:W-:Y:S04]  /*0360*/  BSSY.RECONVERGENT B0, `(.L_x_4) ;  /* 0x0000011000007945 */ /* 0x000fe80003800200 */
[----:B------:R-:W-:Y:S05]  /*0370*/  @P4 BRA `(.L_x_5) ;  /* 0x00000000003c4947 */ /* 0x000fea0003800000 */
[----:B------:R-:W1:Y:S01]  /*0380*/  LDCU.64 UR10, c[0x0][0x390] ;  /* 0x00007200ff0a77ac */ /* 0x000e620008000a00 */
[----:B------:R-:W-:Y:S01]  /*0390*/  LOP3.LUT R15, R9, UR4, RZ, 0xc0, !PT ;  /* 0x00000004090f7c12 */ /* 0x000fe2000f8ec0ff */
[----:B------:R-:W-:Y:S01]  /*03a0*/  HFMA2 R9, -RZ, RZ, 1.875, 0 ;  /* 0x3f800000ff097431 */ /* 0x000fe200000001ff */
[----:B------:R-:W-:Y:S01]  /*03b0*/  MOV R6, RZ ;  /* 0x000000ff00067202 */ /* 0x000fe20000000f00 */
[----:B------:R-:W3:Y:S01]  /*03c0*/  LDCU.64 UR12, c[0x0][0x398] ;  /* 0x00007300ff0c77ac */ /* 0x000ee20008000a00 */
[----:B-1----:R-:W-:Y:S02]  /*03d0*/  ISETP.NE.U32.AND P1, PT, RZ, UR10, PT ;  /* 0x0000000aff007c0c */ /* 0x002fe4000bf25070 */
[----:B---3--:R-:W-:Y:S02]  /*03e0*/  ISETP.NE.U32.AND P0, PT, RZ, UR12, PT ;  /* 0x0000000cff007c0c */ /* 0x008fe4000bf05070 */
[----:B------:R-:W-:Y:S02]  /*03f0*/  ISETP.NE.AND.EX P1, PT, RZ, UR11, PT, P1 ;  /* 0x0000000bff007c0c */ /* 0x000fe4000bf25310 */
[----:B------:R-:W-:-:S11]  /*0400*/  ISETP.NE.AND.EX P0, PT, RZ, UR13, PT, P0 ;  /* 0x0000000dff007c0c */ /* 0x000fd6000bf05300 */
[----:B0-2---:R-:W0:Y:S08]  /*0410*/  @P1 LDC.64 R10, c[0x0][0x390] ;  /* 0x0000e400ff0a1b82 */ /* 0x005e300000000a00 */
[----:B------:R-:W1:Y:S01]  /*0420*/  @P0 LDC.64 R12, c[0x0][0x398] ;  /* 0x0000e600ff0c0b82 */ /* 0x000e620000000a00 */
[----:B0-----:R-:W-:-:S05]  /*0430*/  @P1 IMAD.WIDE R10, R15, 0x4, R10 ;  /* 0x000000040f0a1825 */ /* 0x001fca00078e020a */
[----:B------:R3:W5:Y:S01]  /*0440*/  @P1 LDG.E.CONSTANT R9, desc[UR6][R10.64] ;  /* 0x000000060a091981 */ /* 0x000762000c1e9900 */
[----:B-1----:R-:W-:-:S05]  /*0450*/  @P0 IMAD.WIDE R12, R15, 0x4, R12 ;  /* 0x000000040f0c0825 */ /* 0x002fca00078e020c */
[----:B------:R3:W5:Y:S02]  /*0460*/  @P0 LDG.E.CONSTANT R6, desc[UR6][R12.64] ;  /* 0x000000060c060981 */ /* 0x000764000c1e9900 */
.L_x_5:
[----:B------:R-:W-:Y:S05]  /*0470*/  BSYNC.RECONVERGENT B0 ;  /* 0x0000000000007941 */ /* 0x000fea0003800200 */
.L_x_4:
[----:B------:R-:W-:Y:S04]  /*0480*/  BSSY.RECONVERGENT B0, `(.L_x_6) ;  /* 0x0000011000007945 */ /* 0x000fe80003800200 */
[----:B------:R-:W-:Y:S05]  /*0490*/  @P5 BRA `(.L_x_7) ;  /* 0x00000000003c5947 */ /* 0x000fea0003800000 */
[----:B------:R-:W1:Y:S01]  /*04a0*/  LDCU.64 UR8, c[0x0][0x390] ;  /* 0x00007200ff0877ac */ /* 0x000e620008000a00 */
[----:B------:R-:W-:Y:S01]  /*04b0*/  LOP3.LUT R17, R8, UR4, RZ, 0xc0, !PT ;  /* 0x0000000408117c12 */ /* 0x000fe2000f8ec0ff */
[----:B0-23--:R-:W-:Y:S01]  /*04c0*/  HFMA2 R11, -RZ, RZ, 1.875, 0 ;  /* 0x3f800000ff0b7431 */ /* 0x00dfe200000001ff */
        /* <DEDUP_REMOVED lines=12> */
.L_x_7:
[----:B------:R-:W-:Y:S05]  /*0590*/  BSYNC.RECONVERGENT B0 ;  /* 0x0000000000007941 */ /* 0x000fea0003800200 */
.L_x_6:
[----:B------:R-:W-:Y:S05]  /*05a0*/  @P2 EXIT ;  /* 0x000000000000294d */ /* 0x000fea0003800000 */
[----:B--234-:R-:W1:Y:S08]  /*05b0*/  LDC.64 R12, c[0x0][0x380] ;  /* 0x0000e000ff0c7b82 */ /* 0x01ce700000000a00 */
[----:B0-----:R-:W0:Y:S08]  /*05c0*/  LDC R10, c[0x0][0x3a0] ;  /* 0x0000e800ff0a7b82 */ /* 0x001e300000000800 */
[----:B------:R-:W2:Y:S01]  /*05d0*/  LDC.64 R14, c[0x0][0x388] ;  /* 0x0000e200ff0e7b82 */ /* 0x000ea20000000a00 */
[----:B-1----:R-:W-:-:S05]  /*05e0*/  IMAD.WIDE R12, R7, 0x4, R12 ;  /* 0x00000004070c7825 */ /* 0x002fca00078e020c */
[----:B------:R-:W3:Y:S01]  /*05f0*/  LDG.E.CONSTANT R16, desc[UR6][R12.64] ;  /* 0x000000060c107981 */ /* 0x000ee2000c1e9900 */
[----:B0-----:R-:W-:Y:S01]  /*0600*/  FSETP.NEU.AND P0, PT, R10, 1, PT ;  /* 0x3f8000000a00780b */ /* 0x001fe20003f0d000 */
[----:B--2---:R-:W-:-:S04]  /*0610*/  IMAD.WIDE R14, R7, 0x4, R14 ;  /* 0x00000004070e7825 */ /* 0x004fc800078e020e */
[----:B---3-5:R-:W-:-:S08]  /*0620*/  FFMA R3, R16, R2, R3 ;  /* 0x0000000210037223 */ /* 0x028fd00000000003 */
[----:B------:R-:W-:Y:S05]  /*0630*/  @!P0 BRA `(.L_x_8) ;  /* 0x0000000000248947 */ /* 0x000fea0003800000 */
[----:B------:R-:W-:-:S13]  /*0640*/  FSETP.GEU.AND P1, PT, |R3|, 1.175494350822287508e-38, PT ;  /* 0x008000000300780b */ /* 0x000fda0003f2e200 */
[----:B------:R-:W-:-:S04]  /*0650*/  @!P1 FMUL R3, R3, 16777216 ;  /* 0x4b80000003039820 */ /* 0x000fc80000400000 */
[----:B------:R-:W0:Y:S02]  /*0660*/  MUFU.LG2 R7, R3 ;  /* 0x0000000300077308 */ /* 0x000e240000000c00 */
[----:B0-----:R-:W-:-:S04]  /*0670*/  @!P1 FADD R7, R7, -24 ;  /* 0xc1c0000007079421 */ /* 0x001fc80000000000 */
[----:B------:R-:W-:-:S05]  /*0680*/  FMUL R7, R7, R10 ;  /* 0x0000000a07077220 */ /* 0x000fca0000400000 */
[----:B------:R-:W-:-:S13]  /*0690*/  FSETP.GEU.AND P1, PT, R7, -126, PT ;  /* 0xc2fc00000700780b */ /* 0x000fda0003f2e000 */
[----:B------:R-:W-:-:S04]  /*06a0*/  @!P1 FMUL R7, R7, 0.5 ;  /* 0x3f00000007079820 */ /* 0x000fc80000400000 */
[----:B------:R-:W0:Y:S02]  /*06b0*/  MUFU.EX2 R3, R7 ;  /* 0x0000000700037308 */ /* 0x000e240000000800 */
[----:B0-----:R-:W-:-:S07]  /*06c0*/  @!P1 FMUL R3, R3, R3 ;  /* 0x0000000303039220 */ /* 0x001fce0000400000 */
.L_x_8:
[----:B------:R0:W-:Y:S01]  /*06d0*/  STG.E desc[UR6][R14.64], R3 ;  /* 0x000000030e007986 */ /* 0x0001e2000c101906 */
[----:B------:R-:W-:Y:S05]  /*06e0*/  @P3 EXIT ;  /* 0x000000000000394d */ /* 0x000fea0003800000 */
[----:B------:R-:W-:-:S05]  /*06f0*/  IMAD.WIDE R12, R0, 0x4, R12 ;  /* 0x00000004000c7825 */ /* 0x000fca00078e020c */
[----:B------:R-:W2:Y:S01]  /*0700*/  LDG.E.CONSTANT R2, desc[UR6][R12.64] ;  /* 0x000000060c027981 */ /* 0x000ea2000c1e9900 */
[----:B0-----:R-:W-:-:S04]  /*0710*/  IMAD.WIDE R14, R0, 0x4, R14 ;  /* 0x00000004000e7825 */ /* 0x001fc800078e020e */
[----:B--2---:R-:W-:Y:S01]  /*0720*/  FFMA R5, R2, R4, R5 ;  /* 0x0000000402057223 */ /* 0x004fe20000000005 */
[----:B------:R-:W-:Y:S06]  /*0730*/  @!P0 BRA `(.L_x_9) ;  /* 0x0000000000248947 */ /* 0x000fec0003800000 */
        /* <DEDUP_REMOVED lines=9> */
.L_x_9:
        /* <DEDUP_REMOVED lines=16> */
.L_x_10:
[----:B------:R0:W-:Y:S01]  /*08d0*/  STG.E desc[UR6][R14.64], R3 ;  /* 0x000000030e007986 */ /* 0x0001e2000c101906 */
[----:B------:R-:W-:Y:S05]  /*08e0*/  @P5 EXIT ;  /* 0x000000000000594d */ /* 0x000fea0003800000 */
[----:B------:R-:W-:-:S06]  /*08f0*/  IMAD.WIDE R12, R0, 0x4, R12 ;  /* 0x00000004000c7825 */ /* 0x000fcc00078e020c */
        /* <DEDUP_REMOVED lines=13> */
.L_x_11:
[----:B------:R-:W-:Y:S01]  /*09d0*/  STG.E desc[UR6][R14.64], R11 ;  /* 0x0000000b0e007986 */ /* 0x000fe2000c101906 */
[----:B------:R-:W-:Y:S05]  /*09e0*/  EXIT ;  /* 0x000000000000794d */ /* 0x000fea0003800000 */
.L_x_12:
[----:B------:R-:W-:-:S00]  /*09f0*/  BRA `(.L_x_12) ;  /* 0xfffffffc00fc7947 */ /* 0x000fc0000383ffff */
[----:B------:R-:W-:-:S00]  /*0a00*/  NOP ;  /* 0x0000000000007918 */ /* 0x000fc00000000000 */
[----:B------:R-:W-:-:S00]  /*0a10*/  NOP ;  /* 0x0000000000007918 */ /* 0x000fc00000000000 */
[----:B------:R-:W-:-:S00]  /*0a20*/  NOP ;  /* 0x0000000000007918 */ /* 0x000fc00000000000 */
[----:B------:R-:W-:-:S00]  /*0a30*/  NOP ;  /* 0x0000000000007918 */ /* 0x000fc00000000000 */
[----:B------:R-:W-:-:S00]  /*0a40*/  NOP ;  /* 0x0000000000007918 */ /* 0x000fc00000000000 */
[----:B------:R-:W-:-:S00]  /*0a50*/  NOP ;  /* 0x0000000000007918 */ /* 0x000fc00000000000 */
[----:B------:R-:W-:-:S00]  /*0a60*/  NOP ;  /* 0x0000000000007918 */ /* 0x000fc00000000000 */
[----:B------:R-:W-:-:S00]  /*0a70*/  NOP ;  /* 0x0000000000007918 */ /* 0x000fc00000000000 */
.L_x_13:


//--------------------- .nv.shared.reserved.0     --------------------------
	.section	.nv.shared.reserved.0,"aw",@nobits
	.weak		__nv_reservedSMEM_offset_0_alias
	.size		__nv_reservedSMEM_offset_0_alias, 0, 64
	.other		__nv_reservedSMEM_offset_0_alias,@"STO_CUDA_RESERVED_SHARED STV_DEFAULT"
__nv_reservedSMEM_offset_0_alias:
	.zero		0
	.zero		64


//--------------------- .nv.constant0._Z12scale_kernelILi4EEvPKfPfS1_S1_fii --------------------------
	.section	.nv.constant0._Z12scale_kernelILi4EEvPKfPfS1_S1_fii,"a",@progbits
	.sectionflags	@""
	.align	4
.nv.constant0._Z12scale_kernelILi4EEvPKfPfS1_S1_fii:
	.zero		940


//--------------------- SYMBOLS --------------------------

	.type		.nv.reservedSmem.offset0,@object
	.size		.nv.reservedSmem.offset0,0x4
